//
// Generated by NVIDIA NVVM Compiler
//
// Compiler Build ID: CL-36424714
// Cuda compilation tools, release 13.0, V13.0.88
// Based on NVVM 20.0.0
//

.version 9.0
.target sm_100
.address_size 64

	// .globl	_Z10init_arrayPfmf

.visible .entry _Z10init_arrayPfmf(
	.param .u64 .ptr .align 1 _Z10init_arrayPfmf_param_0,
	.param .u64 _Z10init_arrayPfmf_param_1,
	.param .f32 _Z10init_arrayPfmf_param_2
)
{
	.reg .pred 	%p<2>;
	.reg .b32 	%r<4>;
	.reg .b32 	%f<4>;
	.reg .b64 	%rd<13>;

	ld.param.u64 	%rd2, [_Z10init_arrayPfmf_param_0];
	ld.param.u64 	%rd3, [_Z10init_arrayPfmf_param_1];
	ld.param.f32 	%f1, [_Z10init_arrayPfmf_param_2];
	mov.u32 	%r1, %ctaid.x;
	mov.u32 	%r2, %ntid.x;
	mul.wide.u32 	%rd4, %r1, %r2;
	mov.u32 	%r3, %tid.x;
	cvt.u64.u32 	%rd5, %r3;
	add.s64 	%rd1, %rd4, %rd5;
	setp.ge.u64 	%p1, %rd1, %rd3;
	@%p1 bra 	$L__BB0_2;
	cvta.to.global.u64 	%rd6, %rd2;
	mul.hi.u64 	%rd7, %rd1, -71777214294589695;
	shr.u64 	%rd8, %rd7, 8;
	mul.lo.s64 	%rd9, %rd8, 257;
	sub.s64 	%rd10, %rd1, %rd9;
	cvt.rn.f32.u64 	%f2, %rd10;
	fma.rn.f32 	%f3, %f2, 0f38D1B717, %f1;
	shl.b64 	%rd11, %rd1, 2;
	add.s64 	%rd12, %rd6, %rd11;
	st.global.f32 	[%rd12], %f3;
$L__BB0_2:
	ret;

}
	// .globl	_Z32tn_irregular_batched_good_kernelPKfS0_Pfiii
.visible .entry _Z32tn_irregular_batched_good_kernelPKfS0_Pfiii(
	.param .u64 .ptr .align 1 _Z32tn_irregular_batched_good_kernelPKfS0_Pfiii_param_0,
	.param .u64 .ptr .align 1 _Z32tn_irregular_batched_good_kernelPKfS0_Pfiii_param_1,
	.param .u64 .ptr .align 1 _Z32tn_irregular_batched_good_kernelPKfS0_Pfiii_param_2,
	.param .u32 _Z32tn_irregular_batched_good_kernelPKfS0_Pfiii_param_3,
	.param .u32 _Z32tn_irregular_batched_good_kernelPKfS0_Pfiii_param_4,
	.param .u32 _Z32tn_irregular_batched_good_kernelPKfS0_Pfiii_param_5
)
{
	.reg .pred 	%p<13>;
	.reg .b32 	%r<75>;
	.reg .b32 	%f<68>;
	.reg .b64 	%rd<102>;

	ld.param.u64 	%rd12, [_Z32tn_irregular_batched_good_kernelPKfS0_Pfiii_param_1];
	ld.param.u32 	%r39, [_Z32tn_irregular_batched_good_kernelPKfS0_Pfiii_param_3];
	ld.param.u32 	%r40, [_Z32tn_irregular_batched_good_kernelPKfS0_Pfiii_param_4];
	ld.param.u32 	%r41, [_Z32tn_irregular_batched_good_kernelPKfS0_Pfiii_param_5];
	cvta.to.global.u64 	%rd1, %rd12;
	mov.u32 	%r42, %ctaid.x;
	mov.u32 	%r43, %ntid.x;
	mul.lo.s32 	%r1, %r42, %r43;
	mov.u32 	%r2, %tid.x;
	add.s32 	%r3, %r1, %r2;
	mov.u32 	%r44, %ctaid.y;
	mov.u32 	%r45, %ntid.y;
	mov.u32 	%r46, %tid.y;
	mad.lo.s32 	%r4, %r44, %r45, %r46;
	setp.ge.s32 	%p1, %r4, %r39;
	setp.ge.s32 	%p2, %r3, %r40;
	or.pred  	%p3, %p1, %p2;
	@%p3 bra 	$L__BB1_14;
	mov.u32 	%r47, %ctaid.z;
	cvt.u64.u32 	%rd2, %r47;
	cvt.s64.s32 	%rd13, %r41;
	cvt.s64.s32 	%rd3, %r40;
	mul.lo.s64 	%rd14, %rd3, %rd2;
	mul.lo.s64 	%rd4, %rd14, %rd13;
	mul.lo.s32 	%r48, %r41, %r4;
	cvt.s64.s32 	%rd5, %r48;
	setp.lt.s32 	%p4, %r41, 1;
	mov.f32 	%f67, 0f00000000;
	@%p4 bra 	$L__BB1_13;
	setp.lt.u32 	%p5, %r41, 8;
	mov.f32 	%f67, 0f00000000;
	mov.b32 	%r73, 0;
	@%p5 bra 	$L__BB1_5;
	ld.param.u64 	%rd98, [_Z32tn_irregular_batched_good_kernelPKfS0_Pfiii_param_0];
	and.b32  	%r50, %r41, 2147483640;
	neg.s32 	%r71, %r50;
	add.s32 	%r51, %r2, %r40;
	add.s32 	%r70, %r51, %r1;
	shl.b32 	%r52, %r40, 1;
	add.s32 	%r69, %r3, %r52;
	mad.lo.s32 	%r68, %r40, 3, %r3;
	shl.b32 	%r53, %r40, 2;
	add.s32 	%r67, %r3, %r53;
	mad.lo.s32 	%r66, %r40, 5, %r3;
	mad.lo.s32 	%r65, %r40, 6, %r3;
	mad.lo.s32 	%r64, %r40, 7, %r3;
	shl.b64 	%rd15, %rd5, 2;
	cvta.to.global.u64 	%rd16, %rd98;
	add.s64 	%rd17, %rd15, %rd16;
	add.s64 	%rd101, %rd17, 16;
	mov.f32 	%f67, 0f00000000;
	mov.u32 	%r63, %r3;
$L__BB1_4:
	.pragma "nounroll";
	and.b32  	%r73, %r41, 2147483640;
	ld.global.f32 	%f17, [%rd101+-16];
	cvt.s64.s32 	%rd18, %r63;
	add.s64 	%rd19, %rd4, %rd18;
	shl.b64 	%rd20, %rd19, 2;
	add.s64 	%rd21, %rd1, %rd20;
	ld.global.f32 	%f18, [%rd21];
	fma.rn.f32 	%f19, %f17, %f18, %f67;
	ld.global.f32 	%f20, [%rd101+-12];
	cvt.s64.s32 	%rd22, %r70;
	add.s64 	%rd23, %rd4, %rd22;
	shl.b64 	%rd24, %rd23, 2;
	add.s64 	%rd25, %rd1, %rd24;
	ld.global.f32 	%f21, [%rd25];
	fma.rn.f32 	%f22, %f20, %f21, %f19;
	ld.global.f32 	%f23, [%rd101+-8];
	cvt.s64.s32 	%rd26, %r69;
	add.s64 	%rd27, %rd4, %rd26;
	shl.b64 	%rd28, %rd27, 2;
	add.s64 	%rd29, %rd1, %rd28;
	ld.global.f32 	%f24, [%rd29];
	fma.rn.f32 	%f25, %f23, %f24, %f22;
	ld.global.f32 	%f26, [%rd101+-4];
	cvt.s64.s32 	%rd30, %r68;
	add.s64 	%rd31, %rd4, %rd30;
	shl.b64 	%rd32, %rd31, 2;
	add.s64 	%rd33, %rd1, %rd32;
	ld.global.f32 	%f27, [%rd33];
	fma.rn.f32 	%f28, %f26, %f27, %f25;
	ld.global.f32 	%f29, [%rd101];
	cvt.s64.s32 	%rd34, %r67;
	add.s64 	%rd35, %rd4, %rd34;
	shl.b64 	%rd36, %rd35, 2;
	add.s64 	%rd37, %rd1, %rd36;
	ld.global.f32 	%f30, [%rd37];
	fma.rn.f32 	%f31, %f29, %f30, %f28;
	ld.global.f32 	%f32, [%rd101+4];
	cvt.s64.s32 	%rd38, %r66;
	add.s64 	%rd39, %rd4, %rd38;
	shl.b64 	%rd40, %rd39, 2;
	add.s64 	%rd41, %rd1, %rd40;
	ld.global.f32 	%f33, [%rd41];
	fma.rn.f32 	%f34, %f32, %f33, %f31;
	ld.global.f32 	%f35, [%rd101+8];
	cvt.s64.s32 	%rd42, %r65;
	add.s64 	%rd43, %rd4, %rd42;
	shl.b64 	%rd44, %rd43, 2;
	add.s64 	%rd45, %rd1, %rd44;
	ld.global.f32 	%f36, [%rd45];
	fma.rn.f32 	%f37, %f35, %f36, %f34;
	ld.global.f32 	%f38, [%rd101+12];
	cvt.s64.s32 	%rd46, %r64;
	add.s64 	%rd47, %rd4, %rd46;
	shl.b64 	%rd48, %rd47, 2;
	add.s64 	%rd49, %rd1, %rd48;
	ld.global.f32 	%f39, [%rd49];
	fma.rn.f32 	%f67, %f38, %f39, %f37;
	add.s32 	%r71, %r71, 8;
	shl.b32 	%r54, %r40, 3;
	add.s32 	%r70, %r70, %r54;
	add.s32 	%r69, %r69, %r54;
	add.s32 	%r68, %r68, %r54;
	add.s32 	%r67, %r67, %r54;
	add.s32 	%r66, %r66, %r54;
	add.s32 	%r65, %r65, %r54;
	add.s32 	%r64, %r64, %r54;
	add.s32 	%r63, %r63, %r54;
	add.s64 	%rd101, %rd101, 32;
	setp.ne.s32 	%p6, %r71, 0;
	@%p6 bra 	$L__BB1_4;
$L__BB1_5:
	and.b32  	%r33, %r41, 7;
	setp.eq.s32 	%p7, %r33, 0;
	@%p7 bra 	$L__BB1_13;
	ld.param.u64 	%rd99, [_Z32tn_irregular_batched_good_kernelPKfS0_Pfiii_param_0];
	cvta.to.global.u64 	%rd9, %rd99;
	and.b32  	%r34, %r41, 3;
	setp.lt.u32 	%p8, %r33, 4;
	@%p8 bra 	$L__BB1_8;
	cvt.u64.u32 	%rd50, %r73;
	add.s64 	%rd51, %rd50, %rd5;
	shl.b64 	%rd52, %rd51, 2;
	add.s64 	%rd53, %rd9, %rd52;
	ld.global.f32 	%f41, [%rd53];
	mad.lo.s32 	%r55, %r73, %r40, %r3;
	cvt.s64.s32 	%rd54, %r55;
	add.s64 	%rd55, %rd4, %rd54;
	shl.b64 	%rd56, %rd55, 2;
	add.s64 	%rd57, %rd1, %rd56;
	ld.global.f32 	%f42, [%rd57];
	fma.rn.f32 	%f43, %f41, %f42, %f67;
	ld.global.f32 	%f44, [%rd53+4];
	add.s32 	%r56, %r55, %r40;
	cvt.s64.s32 	%rd58, %r56;
	add.s64 	%rd59, %rd4, %rd58;
	shl.b64 	%rd60, %rd59, 2;
	add.s64 	%rd61, %rd1, %rd60;
	ld.global.f32 	%f45, [%rd61];
	fma.rn.f32 	%f46, %f44, %f45, %f43;
	ld.global.f32 	%f47, [%rd53+8];
	add.s32 	%r57, %r56, %r40;
	cvt.s64.s32 	%rd62, %r57;
	add.s64 	%rd63, %rd4, %rd62;
	shl.b64 	%rd64, %rd63, 2;
	add.s64 	%rd65, %rd1, %rd64;
	ld.global.f32 	%f48, [%rd65];
	fma.rn.f32 	%f49, %f47, %f48, %f46;
	ld.global.f32 	%f50, [%rd53+12];
	add.s32 	%r58, %r57, %r40;
	cvt.s64.s32 	%rd66, %r58;
	add.s64 	%rd67, %rd4, %rd66;
	shl.b64 	%rd68, %rd67, 2;
	add.s64 	%rd69, %rd1, %rd68;
	ld.global.f32 	%f51, [%rd69];
	fma.rn.f32 	%f67, %f50, %f51, %f49;
	add.s32 	%r73, %r73, 4;
$L__BB1_8:
	setp.eq.s32 	%p9, %r34, 0;
	@%p9 bra 	$L__BB1_13;
	setp.eq.s32 	%p10, %r34, 1;
	@%p10 bra 	$L__BB1_11;
	cvt.u64.u32 	%rd70, %r73;
	add.s64 	%rd71, %rd70, %rd5;
	shl.b64 	%rd72, %rd71, 2;
	add.s64 	%rd73, %rd9, %rd72;
	ld.global.f32 	%f53, [%rd73];
	mad.lo.s32 	%r59, %r73, %r40, %r3;
	cvt.s64.s32 	%rd74, %r59;
	add.s64 	%rd75, %rd4, %rd74;
	shl.b64 	%rd76, %rd75, 2;
	add.s64 	%rd77, %rd1, %rd76;
	ld.global.f32 	%f54, [%rd77];
	fma.rn.f32 	%f55, %f53, %f54, %f67;
	ld.global.f32 	%f56, [%rd73+4];
	add.s32 	%r60, %r59, %r40;
	cvt.s64.s32 	%rd78, %r60;
	add.s64 	%rd79, %rd4, %rd78;
	shl.b64 	%rd80, %rd79, 2;
	add.s64 	%rd81, %rd1, %rd80;
	ld.global.f32 	%f57, [%rd81];
	fma.rn.f32 	%f67, %f56, %f57, %f55;
	add.s32 	%r73, %r73, 2;
$L__BB1_11:
	and.b32  	%r61, %r41, 1;
	setp.eq.b32 	%p11, %r61, 1;
	not.pred 	%p12, %p11;
	@%p12 bra 	$L__BB1_13;
	cvt.u64.u32 	%rd82, %r73;
	add.s64 	%rd83, %rd82, %rd5;
	shl.b64 	%rd84, %rd83, 2;
	add.s64 	%rd85, %rd9, %rd84;
	ld.global.f32 	%f58, [%rd85];
	mad.lo.s32 	%r62, %r73, %r40, %r3;
	cvt.s64.s32 	%rd86, %r62;
	add.s64 	%rd87, %rd4, %rd86;
	shl.b64 	%rd88, %rd87, 2;
	add.s64 	%rd89, %rd1, %rd88;
	ld.global.f32 	%f59, [%rd89];
	fma.rn.f32 	%f67, %f58, %f59, %f67;
$L__BB1_13:
	ld.param.u64 	%rd100, [_Z32tn_irregular_batched_good_kernelPKfS0_Pfiii_param_2];
	cvt.u64.u32 	%rd90, %r39;
	cvt.u64.u32 	%rd91, %r4;
	mad.lo.s64 	%rd92, %rd90, %rd2, %rd91;
	cvt.s64.s32 	%rd93, %r3;
	mad.lo.s64 	%rd94, %rd92, %rd3, %rd93;
	cvta.to.global.u64 	%rd95, %rd100;
	shl.b64 	%rd96, %rd94, 2;
	add.s64 	%rd97, %rd95, %rd96;
	st.global.f32 	[%rd97], %f67;
$L__BB1_14:
	ret;

}


// ===== COMPILED SASS (sm_100) =====

	.target	sm_100

	.elftype	@"ET_EXEC"


//--------------------- .note.nv.tkinfo           --------------------------
	.section	.note.nv.tkinfo,"",@"SHT_NOTE"
	.sectionflags	@"SHF_NOTE_NV_TKINFO"
	.tkinfo
        /*0018*/ 	.word	0x00000002
        /*0030*/ 	.string	""
        /*0030*/ 	.string	"ptxas"
        /*0030*/ 	.string	"Cuda compilation tools, release 13.0, V13.0.88"
        /*0030*/ 	.string	"Build cuda_13.0.r13.0/compiler.36424714_0"
        /*0030*/ 	.string	"-arch sm_100 -m 64 "



//--------------------- .note.nv.cuinfo           --------------------------
	.section	.note.nv.cuinfo,"",@"SHT_NOTE"
	.sectionflags	@"SHF_NOTE_NV_CUINFO"
        /*0018*/ 	.short	0x0002
        /*001a*/ 	.short	0x0064
        /*001c*/ 	.short	0x0082
	.zero		2


//--------------------- .nv.info                  --------------------------
	.section	.nv.info,"",@"SHT_CUDA_INFO"
	.align	4


	//----- nvinfo : EIATTR_REGCOUNT
	.align		4
        /*0000*/ 	.byte	0x04, 0x2f
        /*0002*/ 	.short	(.L_1 - .L_0)
	.align		4
.L_0:
        /*0004*/ 	.word	index@(_Z10init_arrayPfmf)
        /*0008*/ 	.word	0x0000000c


	//----- nvinfo : EIATTR_FRAME_SIZE
	.align		4
.L_1:
        /*000c*/ 	.byte	0x04, 0x11
        /*000e*/ 	.short	(.L_3 - .L_2)
	.align		4
.L_2:
        /*0010*/ 	.word	index@(_Z10init_arrayPfmf)
        /*0014*/ 	.word	0x00000000


	//----- nvinfo : EIATTR_REGCOUNT
	.align		4
.L_3:
        /*0018*/ 	.byte	0x04, 0x2f
        /*001a*/ 	.short	(.L_5 - .L_4)
	.align		4
.L_4:
        /*001c*/ 	.word	index@(_Z32tn_irregular_batched_good_kernelPKfS0_Pfiii)
        /*0020*/ 	.word	0x00000020


	//----- nvinfo : EIATTR_FRAME_SIZE
	.align		4
.L_5:
        /*0024*/ 	.byte	0x04, 0x11
        /*0026*/ 	.short	(.L_7 - .L_6)
	.align		4
.L_6:
        /*0028*/ 	.word	index@(_Z32tn_irregular_batched_good_kernelPKfS0_Pfiii)
        /*002c*/ 	.word	0x00000000


	//----- nvinfo : EIATTR_MIN_STACK_SIZE
	.align		4
.L_7:
        /*0030*/ 	.byte	0x04, 0x12
        /*0032*/ 	.short	(.L_9 - .L_8)
	.align		4
.L_8:
        /*0034*/ 	.word	index@(_Z32tn_irregular_batched_good_kernelPKfS0_Pfiii)
        /*0038*/ 	.word	0x00000000


	//----- nvinfo : EIATTR_MIN_STACK_SIZE
	.align		4
.L_9:
        /*003c*/ 	.byte	0x04, 0x12
        /*003e*/ 	.short	(.L_11 - .L_10)
	.align		4
.L_10:
        /*0040*/ 	.word	index@(_Z10init_arrayPfmf)
        /*0044*/ 	.word	0x00000000
.L_11:


//--------------------- .nv.compat                --------------------------
	.section	.nv.compat,"",@"SHT_CUDA_COMPAT_INFO"
	.align	4
        /*0000*/ 	.byte	0x02, 0x09, 0x00, 0x00, 0x02, 0x02, 0x01, 0x00, 0x02, 0x05, 0x05, 0x00, 0x03, 0x07, 0x01, 0x01
        /*0010*/ 	.byte	0x02, 0x03, 0x00, 0x00, 0x02, 0x06, 0x01, 0x00, 0x04, 0x0b, 0x08, 0x00, 0x09, 0x00, 0x00, 0x00
        /*0020*/ 	.byte	0x00, 0x00, 0x00, 0x00


//--------------------- .nv.info._Z32tn_irregular_batched_good_kernelPKfS0_Pfiii --------------------------
	.section	.nv.info._Z32tn_irregular_batched_good_kernelPKfS0_Pfiii,"",@"SHT_CUDA_INFO"
	.sectionflags	@""
	.align	4


	//----- nvinfo : EIATTR_CUDA_API_VERSION
	.align		4
        /*0000*/ 	.byte	0x04, 0x37
        /*0002*/ 	.short	(.L_13 - .L_12)
.L_12:
        /*0004*/ 	.word	0x00000082


	//----- nvinfo : EIATTR_KPARAM_INFO
	.align		4
.L_13:
        /*0008*/ 	.byte	0x04, 0x17
        /*000a*/ 	.short	(.L_15 - .L_14)
.L_14:
        /*000c*/ 	.word	0x00000000
        /*0010*/ 	.short	0x0005
        /*0012*/ 	.short	0x0020
        /*0014*/ 	.byte	0x00, 0xf0, 0x11, 0x00


	//----- nvinfo : EIATTR_KPARAM_INFO
	.align		4
.L_15:
        /*0018*/ 	.byte	0x04, 0x17
        /*001a*/ 	.short	(.L_17 - .L_16)
.L_16:
        /*001c*/ 	.word	0x00000000
        /*0020*/ 	.short	0x0004
        /*0022*/ 	.short	0x001c
        /*0024*/ 	.byte	0x00, 0xf0, 0x11, 0x00


	//----- nvinfo : EIATTR_KPARAM_INFO
	.align		4
.L_17:
        /*0028*/ 	.byte	0x04, 0x17
        /*002a*/ 	.short	(.L_19 - .L_18)
.L_18:
        /*002c*/ 	.word	0x00000000
        /*0030*/ 	.short	0x0003
        /*0032*/ 	.short	0x0018
        /*0034*/ 	.byte	0x00, 0xf0, 0x11, 0x00


	//----- nvinfo : EIATTR_KPARAM_INFO
	.align		4
.L_19:
        /*0038*/ 	.byte	0x04, 0x17
        /*003a*/ 	.short	(.L_21 - .L_20)
.L_20:
        /*003c*/ 	.word	0x00000000
        /*0040*/ 	.short	0x0002
        /*0042*/ 	.short	0x0010
        /*0044*/ 	.byte	0x00, 0xf5, 0x21, 0x00


	//----- nvinfo : EIATTR_KPARAM_INFO
	.align		4
.L_21:
        /*0048*/ 	.byte	0x04, 0x17
        /*004a*/ 	.short	(.L_23 - .L_22)
.L_22:
        /*004c*/ 	.word	0x00000000
        /*0050*/ 	.short	0x0001
        /*0052*/ 	.short	0x0008
        /*0054*/ 	.byte	0x00, 0xf5, 0x21, 0x00


	//----- nvinfo : EIATTR_KPARAM_INFO
	.align		4
.L_23:
        /*0058*/ 	.byte	0x04, 0x17
        /*005a*/ 	.short	(.L_25 - .L_24)
.L_24:
        /*005c*/ 	.word	0x00000000
        /*0060*/ 	.short	0x0000
        /*0062*/ 	.short	0x0000
        /*0064*/ 	.byte	0x00, 0xf5, 0x21, 0x00


	//----- nvinfo : EIATTR_SPARSE_MMA_MASK
	.align		4
.L_25:
        /*0068*/ 	.byte	0x03, 0x50
        /*006a*/ 	.short	0x0000


	//----- nvinfo : EIATTR_MAXREG_COUNT
	.align		4
        /*006c*/ 	.byte	0x03, 0x1b
        /*006e*/ 	.short	0x00ff


	//----- nvinfo : EIATTR_MERCURY_ISA_VERSION
	.align		4
        /*0070*/ 	.byte	0x03, 0x5f
        /*0072*/ 	.short	0x0101


	//----- nvinfo : EIATTR_VRC_CTA_INIT_COUNT
	.align		4
        /*0074*/ 	.byte	0x02, 0x4a
	.zero		1
	.zero		1


	//----- nvinfo : EIATTR_EXIT_INSTR_OFFSETS
	.align		4
        /*0078*/ 	.byte	0x04, 0x1c
        /*007a*/ 	.short	(.L_27 - .L_26)


	//   ....[0]....
.L_26:
        /*007c*/ 	.word	0x000000d0


	//   ....[1]....
        /*0080*/ 	.word	0x00000df0


	//----- nvinfo : EIATTR_CBANK_PARAM_SIZE
	.align		4
.L_27:
        /*0084*/ 	.byte	0x03, 0x19
        /*0086*/ 	.short	0x0024


	//----- nvinfo : EIATTR_PARAM_CBANK
	.align		4
        /*0088*/ 	.byte	0x04, 0x0a
        /*008a*/ 	.short	(.L_29 - .L_28)
	.align		4
.L_28:
        /*008c*/ 	.word	index@(.nv.constant0._Z32tn_irregular_batched_good_kernelPKfS0_Pfiii)
        /*0090*/ 	.short	0x0380
        /*0092*/ 	.short	0x0024


	//----- nvinfo : EIATTR_SW_WAR
	.align		4
.L_29:
        /*0094*/ 	.byte	0x04, 0x36
        /*0096*/ 	.short	(.L_31 - .L_30)
.L_30:
        /*0098*/ 	.word	0x00000008
.L_31:


//--------------------- .nv.info._Z10init_arrayPfmf --------------------------
	.section	.nv.info._Z10init_arrayPfmf,"",@"SHT_CUDA_INFO"
	.sectionflags	@""
	.align	4


	//----- nvinfo : EIATTR_CUDA_API_VERSION
	.align		4
        /*0000*/ 	.byte	0x04, 0x37
        /*0002*/ 	.short	(.L_33 - .L_32)
.L_32:
        /*0004*/ 	.word	0x00000082


	//----- nvinfo : EIATTR_KPARAM_INFO
	.align		4
.L_33:
        /*0008*/ 	.byte	0x04, 0x17
        /*000a*/ 	.short	(.L_35 - .L_34)
.L_34:
        /*000c*/ 	.word	0x00000000
        /*0010*/ 	.short	0x0002
        /*0012*/ 	.short	0x0010
        /*0014*/ 	.byte	0x00, 0xf0, 0x11, 0x00


	//----- nvinfo : EIATTR_KPARAM_INFO
	.align		4
.L_35:
        /*0018*/ 	.byte	0x04, 0x17
        /*001a*/ 	.short	(.L_37 - .L_36)
.L_36:
        /*001c*/ 	.word	0x00000000
        /*0020*/ 	.short	0x0001
        /*0022*/ 	.short	0x0008
        /*0024*/ 	.byte	0x00, 0xf0, 0x21, 0x00


	//----- nvinfo : EIATTR_KPARAM_INFO
	.align		4
.L_37:
        /*0028*/ 	.byte	0x04, 0x17
        /*002a*/ 	.short	(.L_39 - .L_38)
.L_38:
        /*002c*/ 	.word	0x00000000
        /*0030*/ 	.short	0x0000
        /*0032*/ 	.short	0x0000
        /*0034*/ 	.byte	0x00, 0xf5, 0x21, 0x00


	//----- nvinfo : EIATTR_SPARSE_MMA_MASK
	.align		4
.L_39:
        /*0038*/ 	.byte	0x03, 0x50
        /*003a*/ 	.short	0x0000


	//----- nvinfo : EIATTR_MAXREG_COUNT
	.align		4
        /*003c*/ 	.byte	0x03, 0x1b
        /*003e*/ 	.short	0x00ff


	//----- nvinfo : EIATTR_MERCURY_ISA_VERSION
	.align		4
        /*0040*/ 	.byte	0x03, 0x5f
        /*0042*/ 	.short	0x0101


	//----- nvinfo : EIATTR_VRC_CTA_INIT_COUNT
	.align		4
        /*0044*/ 	.byte	0x02, 0x4a
	.zero		1
	.zero		1


	//----- nvinfo : EIATTR_EXIT_INSTR_OFFSETS
	.align		4
        /*0048*/ 	.byte	0x04, 0x1c
        /*004a*/ 	.short	(.L_41 - .L_40)


	//   ....[0]....
.L_40:
        /*004c*/ 	.word	0x00000090


	//   ....[1]....
        /*0050*/ 	.word	0x000001e0


	//----- nvinfo : EIATTR_CBANK_PARAM_SIZE
	.align		4
.L_41:
        /*0054*/ 	.byte	0x03, 0x19
        /*0056*/ 	.short	0x0014


	//----- nvinfo : EIATTR_PARAM_CBANK
	.align		4
        /*0058*/ 	.byte	0x04, 0x0a
        /*005a*/ 	.short	(.L_43 - .L_42)
	.align		4
.L_42:
        /*005c*/ 	.word	index@(.nv.constant0._Z10init_arrayPfmf)
        /*0060*/ 	.short	0x0380
        /*0062*/ 	.short	0x0014


	//----- nvinfo : EIATTR_SW_WAR
	.align		4
.L_43:
        /*0064*/ 	.byte	0x04, 0x36
        /*0066*/ 	.short	(.L_45 - .L_44)
.L_44:
        /*0068*/ 	.word	0x00000008
.L_45:


//--------------------- .nv.callgraph             --------------------------
	.section	.nv.callgraph,"",@"SHT_CUDA_CALLGRAPH"
	.align	4
	.sectionentsize	8
	.align		4
        /*0000*/ 	.word	0x00000000
	.align		4
        /*0004*/ 	.word	0xffffffff
	.align		4
        /*0008*/ 	.word	0x00000000
	.align		4
        /*000c*/ 	.word	0xfffffffe
	.align		4
        /*0010*/ 	.word	0x00000000
	.align		4
        /*0014*/ 	.word	0xfffffffd
	.align		4
        /*0018*/ 	.word	0x00000000
	.align		4
        /*001c*/ 	.word	0xfffffffc


//--------------------- .text._Z32tn_irregular_batched_good_kernelPKfS0_Pfiii --------------------------
	.section	.text._Z32tn_irregular_batched_good_kernelPKfS0_Pfiii,"ax",@progbits
	.align	128
        .global         _Z32tn_irregular_batched_good_kernelPKfS0_Pfiii
        .type           _Z32tn_irregular_batched_good_kernelPKfS0_Pfiii,@function
        .size           _Z32tn_irregular_batched_good_kernelPKfS0_Pfiii,(.L_x_7 - _Z32tn_irregular_batched_good_kernelPKfS0_Pfiii)
        .other          _Z32tn_irregular_batched_good_kernelPKfS0_Pfiii,@"STO_CUDA_ENTRY STV_DEFAULT"
_Z32tn_irregular_batched_good_kernelPKfS0_Pfiii:
.text._Z32tn_irregular_batched_good_kernelPKfS0_Pfiii:
[----:B------:R-:W-:Y:S01]  /*0000*/  LDC R1, c[0x0][0x37c] ;  /* 0x0000df00ff017b82 */ /* 0x000fe20000000800 */
[----:B------:R-:W0:Y:S07]  /*0010*/  S2R R6, SR_TID.X ;  /* 0x0000000000067919 */ /* 0x000e2e0000002100 */
[----:B------:R-:W1:Y:S01]  /*0020*/  S2UR UR5, SR_CTAID.X ;  /* 0x00000000000579c3 */ /* 0x000e620000002500 */
[----:B------:R-:W1:Y:S01]  /*0030*/  LDCU UR4, c[0x0][0x360] ;  /* 0x00006c00ff0477ac */ /* 0x000e620008000800 */
[----:B------:R-:W2:Y:S06]  /*0040*/  S2R R13, SR_TID.Y ;  /* 0x00000000000d7919 */ /* 0x000eac0000002200 */
[----:B------:R-:W2:Y:S08]  /*0050*/  S2UR UR6, SR_CTAID.Y ;  /* 0x00000000000679c3 */ /* 0x000eb00000002600 */
[----:B------:R-:W2:Y:S08]  /*0060*/  LDC R12, c[0x0][0x364] ;  /* 0x0000d900ff0c7b82 */ /* 0x000eb00000000800 */
[----:B------:R-:W3:Y:S01]  /*0070*/  LDC.64 R2, c[0x0][0x398] ;  /* 0x0000e600ff027b82 */ /* 0x000ee20000000a00 */
[----:B-1----:R-:W-:-:S06]  /*0080*/  UIMAD UR5, UR5, UR4, URZ ;  /* 0x00000004050572a4 */ /* 0x002fcc000f8e02ff */
[----:B0-----:R-:W-:Y:S02]  /*0090*/  VIADD R10, R6, UR5 ;  /* 0x00000005060a7c36 */ /* 0x001fe40008000000 */
[----:B--2---:R-:W-:-:S03]  /*00a0*/  IMAD R12, R12, UR6, R13 ;  /* 0x000000060c0c7c24 */ /* 0x004fc6000f8e020d */
[----:B---3--:R-:W-:-:S04]  /*00b0*/  ISETP.GE.AND P0, PT, R10, R3, PT ;  /* 0x000000030a00720c */ /* 0x008fc80003f06270 */
[----:B------:R-:W-:-:S13]  /*00c0*/  ISETP.GE.OR P0, PT, R12, R2, P0 ;  /* 0x000000020c00720c */ /* 0x000fda0000706670 */
[----:B------:R-:W-:Y:S05]  /*00d0*/  @P0 EXIT ;  /* 0x000000000000094d */ /* 0x000fea0003800000 */
[----:B------:R-:W0:Y:S01]  /*00e0*/  S2UR UR9, SR_CTAID.Z ;  /* 0x00000000000979c3 */ /* 0x000e220000002700 */
[----:B------:R-:W1:Y:S01]  /*00f0*/  LDCU UR6, c[0x0][0x3a0] ;  /* 0x00007400ff0677ac */ /* 0x000e620008000800 */
[----:B------:R-:W-:Y:S01]  /*0100*/  SHF.R.S32.HI R0, RZ, 0x1f, R3 ;  /* 0x0000001fff007819 */ /* 0x000fe20000011403 */
[----:B------:R-:W-:Y:S01]  /*0110*/  IMAD.MOV.U32 R20, RZ, RZ, RZ ;  /* 0x000000ffff147224 */ /* 0x000fe200078e00ff */
[----:B------:R-:W2:Y:S01]  /*0120*/  LDCU.64 UR10, c[0x0][0x358] ;  /* 0x00006b00ff0a77ac */ /* 0x000ea20008000a00 */
[----:B-1----:R-:W-:Y:S02]  /*0130*/  UISETP.GE.AND UP0, UPT, UR6, 0x1, UPT ;  /* 0x000000010600788c */ /* 0x002fe4000bf06270 */
[----:B------:R-:W-:Y:S01]  /*0140*/  USHF.R.S32.HI UR4, URZ, 0x1f, UR6 ;  /* 0x0000001fff047899 */ /* 0x000fe20008011406 */
[----:B0-----:R-:W-:Y:S02]  /*0150*/  IMAD R5, R0, UR9, RZ ;  /* 0x0000000900057c24 */ /* 0x001fe4000f8e02ff */
[----:B------:R-:W-:-:S04]  /*0160*/  IMAD.WIDE.U32 R14, R3, UR9, RZ ;  /* 0x00000009030e7c25 */ /* 0x000fc8000f8e00ff */
[----:B------:R-:W-:-:S04]  /*0170*/  IMAD.IADD R2, R15, 0x1, R5 ;  /* 0x000000010f027824 */ /* 0x000fc800078e0205 */
[----:B------:R-:W-:-:S04]  /*0180*/  IMAD R5, R2, UR6, RZ ;  /* 0x0000000602057c24 */ /* 0x000fc8000f8e02ff */
[----:B------:R-:W-:Y:S01]  /*0190*/  IMAD R5, R14, UR4, R5 ;  /* 0x000000040e057c24 */ /* 0x000fe2000f8e0205 */
[----:B--2---:R-:W-:Y:S06]  /*01a0*/  BRA.U !UP0, `(.L_x_0) ;  /* 0x0000000908d87547 */ /* 0x004fec000b800000 */
[----:B------:R-:W-:Y:S02]  /*01b0*/  UISETP.GE.U32.AND UP0, UPT, UR6, 0x8, UPT ;  /* 0x000000080600788c */ /* 0x000fe4000bf06070 */
[----:B------:R-:W-:Y:S01]  /*01c0*/  IMAD R4, R12, UR6, RZ ;  /* 0x000000060c047c24 */ /* 0x000fe2000f8e02ff */
[----:B------:R-:W-:Y:S01]  /*01d0*/  UMOV UR4, URZ ;  /* 0x000000ff00047c82 */ /* 0x000fe20008000000 */
[----:B------:R-:W-:-:S03]  /*01e0*/  IMAD.WIDE.U32 R14, R14, UR6, RZ ;  /* 0x000000060e0e7c25 */ /* 0x000fc6000f8e00ff */
[----:B------:R-:W-:Y:S01]  /*01f0*/  SHF.R.S32.HI R7, RZ, 0x1f, R4 ;  /* 0x0000001fff077819 */ /* 0x000fe20000011404 */
[----:B------:R-:W-:Y:S02]  /*0200*/  IMAD.MOV.U32 R20, RZ, RZ, RZ ;  /* 0x000000ffff147224 */ /* 0x000fe400078e00ff */
[----:B------:R-:W-:Y:S01]  /*0210*/  IMAD.IADD R5, R15, 0x1, R5 ;  /* 0x000000010f057824 */ /* 0x000fe200078e0205 */
[----:B------:R-:W-:Y:S06]  /*0220*/  BRA.U !UP0, `(.L_x_1) ;  /* 0x0000000508647547 */ /* 0x000fec000b800000 */
[----:B------:R-:W0:Y:S01]  /*0230*/  LDCU.64 UR12, c[0x0][0x380] ;  /* 0x00007000ff0c77ac */ /* 0x000e220008000a00 */
[C---:B------:R-:W-:Y:S01]  /*0240*/  IADD3 R2, PT, PT, R3.reuse, UR5, R6 ;  /* 0x0000000503027c10 */ /* 0x040fe2000fffe006 */
[C-C-:B------:R-:W-:Y:S01]  /*0250*/  IMAD R6, R3.reuse, 0x2, R10.reuse ;  /* 0x0000000203067824 */ /* 0x140fe200078e020a */
[----:B------:R-:W-:Y:S01]  /*0260*/  ULOP3.LUT UR4, UR6, 0x7ffffff8, URZ, 0xc0, !UPT ;  /* 0x7ffffff806047892 */ /* 0x000fe2000f8ec0ff */
[C-C-:B------:R-:W-:Y:S02]  /*0270*/  IMAD R8, R3.reuse, 0x3, R10.reuse ;  /* 0x0000000303087824 */ /* 0x140fe400078e020a */
[C-C-:B------:R-:W-:Y:S01]  /*0280*/  IMAD R24, R3.reuse, 0x4, R10.reuse ;  /* 0x0000000403187824 */ /* 0x140fe200078e020a */
[----:B------:R-:W-:Y:S01]  /*0290*/  UIADD3 UR4, UPT, UPT, -UR4, URZ, URZ ;  /* 0x000000ff04047290 */ /* 0x000fe2000fffe1ff */
[C-C-:B------:R-:W-:Y:S02]  /*02a0*/  IMAD R26, R3.reuse, 0x5, R10.reuse ;  /* 0x00000005031a7824 */ /* 0x140fe400078e020a */
[----:B------:R-:W-:-:S02]  /*02b0*/  IMAD R28, R3, 0x6, R10 ;  /* 0x00000006031c7824 */ /* 0x000fc400078e020a */
[--C-:B------:R-:W-:Y:S02]  /*02c0*/  IMAD R9, R3, 0x7, R10.reuse ;  /* 0x0000000703097824 */ /* 0x100fe400078e020a */
[----:B------:R-:W-:Y:S02]  /*02d0*/  IMAD.MOV.U32 R20, RZ, RZ, RZ ;  /* 0x000000ffff147224 */ /* 0x000fe400078e00ff */
[----:B------:R-:W-:Y:S01]  /*02e0*/  IMAD.MOV.U32 R25, RZ, RZ, R10 ;  /* 0x000000ffff197224 */ /* 0x000fe200078e000a */
[----:B0-----:R-:W-:-:S04]  /*02f0*/  LEA R21, P0, R4, UR12, 0x2 ;  /* 0x0000000c04157c11 */ /* 0x001fc8000f8010ff */
[----:B------:R-:W-:Y:S01]  /*0300*/  LEA.HI.X R27, R4, UR13, R7, 0x2, P0 ;  /* 0x0000000d041b7c11 */ /* 0x000fe200080f1407 */
[----:B------:R-:W0:Y:S01]  /*0310*/  LDCU.64 UR12, c[0x0][0x388] ;  /* 0x00007100ff0c77ac */ /* 0x000e220008000a00 */
[----:B------:R-:W-:-:S05]  /*0320*/  IADD3 R21, P0, PT, R21, 0x10, RZ ;  /* 0x0000001015157810 */ /* 0x000fca0007f1e0ff */
[----:B------:R-:W-:-:S08]  /*0330*/  IMAD.X R27, RZ, RZ, R27, P0 ;  /* 0x000000ffff1b7224 */ /* 0x000fd000000e061b */
.L_x_2:
[CC--:B------:R-:W-:Y:S02]  /*0340*/  IADD3 R17, P0, PT, R25.reuse, R14.reuse, RZ ;  /* 0x0000000e19117210 */ /* 0x0c0fe40007f1e0ff */
[----:B------:R-:W-:Y:S02]  /*0350*/  IADD3 R16, P1, PT, R2, R14, RZ ;  /* 0x0000000e02107210 */ /* 0x000fe40007f3e0ff */
[----:B------:R-:W-:Y:S02]  /*0360*/  LEA.HI.X.SX32 R18, R25, R5, 0x1, P0 ;  /* 0x0000000519127211 */ /* 0x000fe400000f0eff */
[----:B0-----:R-:W-:-:S04]  /*0370*/  LEA R22, P0, R17, UR12, 0x2 ;  /* 0x0000000c11167c11 */ /* 0x001fc8000f8010ff */
[----:B------:R-:W-:Y:S02]  /*0380*/  LEA.HI.X R23, R17, UR13, R18, 0x2, P0 ;  /* 0x0000000d11177c11 */ /* 0x000fe400080f1412 */
[----:B------:R-:W-:Y:S02]  /*0390*/  LEA.HI.X.SX32 R17, R2, R5, 0x1, P1 ;  /* 0x0000000502117211 */ /* 0x000fe400008f0eff */
[C---:B------:R-:W-:Y:S01]  /*03a0*/  LEA R18, P0, R16.reuse, UR12, 0x2 ;  /* 0x0000000c10127c11 */ /* 0x040fe2000f8010ff */
[----:B------:R-:W2:Y:S03]  /*03b0*/  LDG.E R22, desc[UR10][R22.64] ;  /* 0x0000000a16167981 */ /* 0x000ea6000c1e1900 */
[----:B------:R-:W-:Y:S01]  /*03c0*/  LEA.HI.X R19, R16, UR13, R17, 0x2, P0 ;  /* 0x0000000d10137c11 */ /* 0x000fe200080f1411 */
[----:B------:R-:W-:Y:S02]  /*03d0*/  IMAD.MOV.U32 R16, RZ, RZ, R21 ;  /* 0x000000ffff107224 */ /* 0x000fe400078e0015 */
[----:B------:R-:W-:-:S03]  /*03e0*/  IMAD.MOV.U32 R17, RZ, RZ, R27 ;  /* 0x000000ffff117224 */ /* 0x000fc600078e001b */
[----:B------:R-:W3:Y:S04]  /*03f0*/  LDG.E R19, desc[UR10][R18.64] ;  /* 0x0000000a12137981 */ /* 0x000ee8000c1e1900 */
[----:B------:R-:W2:Y:S04]  /*0400*/  LDG.E R21, desc[UR10][R16.64+-0x10] ;  /* 0xfffff00a10157981 */ /* 0x000ea8000c1e1900 */
[----:B------:R-:W3:Y:S01]  /*0410*/  LDG.E R18, desc[UR10][R16.64+-0xc] ;  /* 0xfffff40a10127981 */ /* 0x000ee2000c1e1900 */
[----:B--2---:R-:W-:Y:S01]  /*0420*/  FFMA R29, R21, R22, R20 ;  /* 0x00000016151d7223 */ /* 0x004fe20000000014 */
[----:B------:R-:W-:-:S04]  /*0430*/  IADD3 R21, P0, PT, R6, R14, RZ ;  /* 0x0000000e06157210 */ /* 0x000fc80007f1e0ff */
[----:B------:R-:W-:Y:S01]  /*0440*/  LEA.HI.X.SX32 R27, R6, R5, 0x1, P0 ;  /* 0x00000005061b7211 */ /* 0x000fe200000f0eff */
[----:B---3--:R-:W-:Y:S01]  /*0450*/  FFMA R29, R18, R19, R29 ;  /* 0x00000013121d7223 */ /* 0x008fe2000000001d */
[C---:B------:R-:W-:Y:S02]  /*0460*/  LEA R20, P0, R21.reuse, UR12, 0x2 ;  /* 0x0000000c15147c11 */ /* 0x040fe4000f8010ff */
[C---:B------:R-:W-:Y:S02]  /*0470*/  IADD3 R18, P1, PT, R8.reuse, R14, RZ ;  /* 0x0000000e08127210 */ /* 0x040fe40007f3e0ff */
[----:B------:R-:W-:Y:S02]  /*0480*/  LEA.HI.X R21, R21, UR13, R27, 0x2, P0 ;  /* 0x0000000d15157c11 */ /* 0x000fe400080f141b */
[----:B------:R-:W-:Y:S02]  /*0490*/  LEA.HI.X.SX32 R23, R8, R5, 0x1, P1 ;  /* 0x0000000508177211 */ /* 0x000fe400008f0eff */
[C---:B------:R-:W-:Y:S01]  /*04a0*/  LEA R22, P0, R18.reuse, UR12, 0x2 ;  /* 0x0000000c12167c11 */ /* 0x040fe2000f8010ff */
[----:B------:R0:W2:Y:S03]  /*04b0*/  LDG.E R20, desc[UR10][R20.64] ;  /* 0x0000000a14147981 */ /* 0x0000a6000c1e1900 */
[----:B------:R-:W-:-:S02]  /*04c0*/  LEA.HI.X R23, R18, UR13, R23, 0x2, P0 ;  /* 0x0000000d12177c11 */ /* 0x000fc400080f1417 */
[----:B------:R-:W2:Y:S04]  /*04d0*/  LDG.E R18, desc[UR10][R16.64+-0x8] ;  /* 0xfffff80a10127981 */ /* 0x000ea8000c1e1900 */
[----:B------:R-:W3:Y:S04]  /*04e0*/  LDG.E R23, desc[UR10][R22.64] ;  /* 0x0000000a16177981 */ /* 0x000ee8000c1e1900 */
[----:B------:R-:W3:Y:S01]  /*04f0*/  LDG.E R22, desc[UR10][R16.64+-0x4] ;  /* 0xfffffc0a10167981 */ /* 0x000ee2000c1e1900 */
[----:B------:R-:W-:-:S04]  /*0500*/  IADD3 R19, P0, PT, R24, R14, RZ ;  /* 0x0000000e18137210 */ /* 0x000fc80007f1e0ff */
[----:B------:R-:W-:Y:S02]  /*0510*/  LEA.HI.X.SX32 R27, R24, R5, 0x1, P0 ;  /* 0x00000005181b7211 */ /* 0x000fe400000f0eff */
[----:B0-----:R-:W-:Y:S01]  /*0520*/  IADD3 R21, P1, PT, R26, R14, RZ ;  /* 0x0000000e1a157210 */ /* 0x001fe20007f3e0ff */
[----:B--2---:R-:W-:Y:S01]  /*0530*/  FFMA R29, R18, R20, R29 ;  /* 0x00000014121d7223 */ /* 0x004fe2000000001d */
[----:B------:R-:W-:-:S04]  /*0540*/  LEA R18, P0, R19, UR12, 0x2 ;  /* 0x0000000c13127c11 */ /* 0x000fc8000f8010ff */
[----:B------:R-:W-:Y:S02]  /*0550*/  LEA.HI.X R19, R19, UR13, R27, 0x2, P0 ;  /* 0x0000000d13137c11 */ /* 0x000fe400080f141b */
[----:B------:R-:W-:Y:S02]  /*0560*/  LEA.HI.X.SX32 R27, R26, R5, 0x1, P1 ;  /* 0x000000051a1b7211 */ /* 0x000fe400008f0eff */
[----:B------:R-:W-:Y:S01]  /*0570*/  LEA R20, P0, R21, UR12, 0x2 ;  /* 0x0000000c15147c11 */ /* 0x000fe2000f8010ff */
[----:B------:R0:W2:Y:S01]  /*0580*/  LDG.E R18, desc[UR10][R18.64] ;  /* 0x0000000a12127981 */ /* 0x0000a2000c1e1900 */
[----:B---3--:R-:W-:-:S03]  /*0590*/  FFMA R29, R22, R23, R29 ;  /* 0x00000017161d7223 */ /* 0x008fc6000000001d */
[----:B------:R-:W2:Y:S01]  /*05a0*/  LDG.E R22, desc[UR10][R16.64] ;  /* 0x0000000a10167981 */ /* 0x000ea2000c1e1900 */
[----:B------:R-:W-:-:S06]  /*05b0*/  LEA.HI.X R21, R21, UR13, R27, 0x2, P0 ;  /* 0x0000000d15157c11 */ /* 0x000fcc00080f141b */
[----:B------:R-:W3:Y:S04]  /*05c0*/  LDG.E R21, desc[UR10][R20.64] ;  /* 0x0000000a14157981 */ /* 0x000ee8000c1e1900 */
[----:B------:R-:W3:Y:S01]  /*05d0*/  LDG.E R20, desc[UR10][R16.64+0x4] ;  /* 0x0000040a10147981 */ /* 0x000ee2000c1e1900 */
[CC--:B------:R-:W-:Y:S02]  /*05e0*/  IADD3 R23, P0, PT, R28.reuse, R14.reuse, RZ ;  /* 0x0000000e1c177210 */ /* 0x0c0fe40007f1e0ff */
[----:B0-----:R-:W-:Y:S02]  /*05f0*/  IADD3 R19, P1, PT, R9, R14, RZ ;  /* 0x0000000e09137210 */ /* 0x001fe40007f3e0ff */
[----:B------:R-:W-:Y:S01]  /*0600*/  LEA.HI.X.SX32 R27, R28, R5, 0x1, P0 ;  /* 0x000000051c1b7211 */ /* 0x000fe200000f0eff */
[----:B--2---:R-:W-:Y:S01]  /*0610*/  FFMA R29, R22, R18, R29 ;  /* 0x00000012161d7223 */ /* 0x004fe2000000001d */
[----:B------:R-:W-:-:S04]  /*0620*/  LEA R22, P0, R23, UR12, 0x2 ;  /* 0x0000000c17167c11 */ /* 0x000fc8000f8010ff */
[----:B------:R-:W-:Y:S02]  /*0630*/  LEA.HI.X R23, R23, UR13, R27, 0x2, P0 ;  /* 0x0000000d17177c11 */ /* 0x000fe400080f141b */
[----:B------:R-:W-:Y:S02]  /*0640*/  LEA.HI.X.SX32 R27, R9, R5, 0x1, P1 ;  /* 0x00000005091b7211 */ /* 0x000fe400008f0eff */
[C---:B------:R-:W-:Y:S01]  /*0650*/  LEA R18, P0, R19.reuse, UR12, 0x2 ;  /* 0x0000000c13127c11 */ /* 0x040fe2000f8010ff */
[----:B------:R-:W2:Y:S03]  /*0660*/  LDG.E R22, desc[UR10][R22.64] ;  /* 0x0000000a16167981 */ /* 0x000ea6000c1e1900 */
[----:B------:R-:W-:Y:S01]  /*0670*/  LEA.HI.X R19, R19, UR13, R27, 0x2, P0 ;  /* 0x0000000d13137c11 */ /* 0x000fe200080f141b */
[----:B---3--:R-:W-:-:S04]  /*0680*/  FFMA R29, R20, R21, R29 ;  /* 0x00000015141d7223 */ /* 0x008fc8000000001d */
[----:B------:R-:W3:Y:S04]  /*0690*/  LDG.E R18, desc[UR10][R18.64] ;  /* 0x0000000a12127981 */ /* 0x000ee8000c1e1900 */
[----:B------:R-:W2:Y:S04]  /*06a0*/  LDG.E R20, desc[UR10][R16.64+0x8] ;  /* 0x0000080a10147981 */ /* 0x000ea8000c1e1900 */
[----:B------:R-:W3:Y:S01]  /*06b0*/  LDG.E R19, desc[UR10][R16.64+0xc] ;  /* 0x00000c0a10137981 */ /* 0x000ee2000c1e1900 */
[----:B------:R-:W-:-:S04]  /*06c0*/  UIADD3 UR4, UPT, UPT, UR4, 0x8, URZ ;  /* 0x0000000804047890 */ /* 0x000fc8000fffe0ff */
[----:B------:R-:W-:Y:S01]  /*06d0*/  UISETP.NE.AND UP0, UPT, UR4, URZ, UPT ;  /* 0x000000ff0400728c */ /* 0x000fe2000bf05270 */
[----:B------:R-:W-:Y:S01]  /*06e0*/  IADD3 R21, P0, PT, R16, 0x20, RZ ;  /* 0x0000002010157810 */ /* 0x000fe20007f1e0ff */
[C---:B------:R-:W-:Y:S02]  /*06f0*/  IMAD R2, R3.reuse, 0x8, R2 ;  /* 0x0000000803027824 */ /* 0x040fe400078e0202 */
[C---:B------:R-:W-:Y:S02]  /*0700*/  IMAD R6, R3.reuse, 0x8, R6 ;  /* 0x0000000803067824 */ /* 0x040fe400078e0206 */
[----:B------:R-:W-:Y:S02]  /*0710*/  IMAD.X R27, RZ, RZ, R17, P0 ;  /* 0x000000ffff1b7224 */ /* 0x000fe400000e0611 */
[C---:B------:R-:W-:Y:S02]  /*0720*/  IMAD R8, R3.reuse, 0x8, R8 ;  /* 0x0000000803087824 */ /* 0x040fe400078e0208 */
[----:B------:R-:W-:-:S02]  /*0730*/  IMAD R24, R3, 0x8, R24 ;  /* 0x0000000803187824 */ /* 0x000fc400078e0218 */
[C---:B------:R-:W-:Y:S02]  /*0740*/  IMAD R26, R3.reuse, 0x8, R26 ;  /* 0x00000008031a7824 */ /* 0x040fe400078e021a */
[C---:B------:R-:W-:Y:S02]  /*0750*/  IMAD R28, R3.reuse, 0x8, R28 ;  /* 0x00000008031c7824 */ /* 0x040fe400078e021c */
[C---:B------:R-:W-:Y:S02]  /*0760*/  IMAD R9, R3.reuse, 0x8, R9 ;  /* 0x0000000803097824 */ /* 0x040fe400078e0209 */
[----:B------:R-:W-:Y:S02]  /*0770*/  IMAD R25, R3, 0x8, R25 ;  /* 0x0000000803197824 */ /* 0x000fe400078e0219 */
[----:B--2---:R-:W-:-:S04]  /*0780*/  FFMA R20, R20, R22, R29 ;  /* 0x0000001614147223 */ /* 0x004fc8000000001d */
[----:B---3--:R-:W-:Y:S01]  /*0790*/  FFMA R20, R19, R18, R20 ;  /* 0x0000001213147223 */ /* 0x008fe20000000014 */
[----:B------:R-:W-:Y:S06]  /*07a0*/  BRA.U UP0, `(.L_x_2) ;  /* 0xfffffff900e47547 */ /* 0x000fec000b83ffff */
[----:B------:R-:W-:-:S12]  /*07b0*/  ULOP3.LUT UR4, UR6, 0x7ffffff8, URZ, 0xc0, !UPT ;  /* 0x7ffffff806047892 */ /* 0x000fd8000f8ec0ff */
.L_x_1:
[----:B------:R-:W-:-:S09]  /*07c0*/  ULOP3.LUT UP0, UR7, UR6, 0x7, URZ, 0xc0, !UPT ;  /* 0x0000000706077892 */ /* 0x000fd2000f80c0ff */
[----:B------:R-:W-:Y:S05]  /*07d0*/  BRA.U !UP0, `(.L_x_0) ;  /* 0x00000005084c7547 */ /* 0x000fea000b800000 */
[----:B------:R-:W-:Y:S02]  /*07e0*/  UISETP.GE.U32.AND UP0, UPT, UR7, 0x4, UPT ;  /* 0x000000040700788c */ /* 0x000fe4000bf06070 */
[----:B------:R-:W-:-:S04]  /*07f0*/  ULOP3.LUT UR8, UR6, 0x3, URZ, 0xc0, !UPT ;  /* 0x0000000306087892 */ /* 0x000fc8000f8ec0ff */
[----:B------:R-:W-:-:S03]  /*0800*/  UISETP.NE.AND UP1, UPT, UR8, URZ, UPT ;  /* 0x000000ff0800728c */ /* 0x000fc6000bf25270 */
[----:B------:R-:W-:Y:S08]  /*0810*/  BRA.U !UP0, `(.L_x_3) ;  /* 0x0000000108987547 */ /* 0x000ff0000b800000 */
[----:B------:R-:W0:Y:S01]  /*0820*/  LDCU.128 UR12, c[0x0][0x380] ;  /* 0x00007000ff0c77ac */ /* 0x000e220008000c00 */
[----:B------:R-:W-:Y:S01]  /*0830*/  IMAD R2, R3, UR4, R10 ;  /* 0x0000000403027c24 */ /* 0x000fe2000f8e020a */
[----:B------:R-:W-:-:S03]  /*0840*/  IADD3 R17, P1, PT, R4, UR4, RZ ;  /* 0x0000000404117c10 */ /* 0x000fc6000ff3e0ff */
[C---:B------:R-:W-:Y:S01]  /*0850*/  IMAD.IADD R6, R2.reuse, 0x1, R3 ;  /* 0x0000000102067824 */ /* 0x040fe200078e0203 */
[-C--:B------:R-:W-:Y:S01]  /*0860*/  IADD3 R19, P2, PT, R2, R14.reuse, RZ ;  /* 0x0000000e02137210 */ /* 0x080fe20007f5e0ff */
[----:B------:R-:W-:Y:S02]  /*0870*/  IMAD.X R26, RZ, RZ, R7, P1 ;  /* 0x000000ffff1a7224 */ /* 0x000fe400008e0607 */
[C---:B------:R-:W-:Y:S01]  /*0880*/  IMAD.IADD R8, R6.reuse, 0x1, R3 ;  /* 0x0000000106087824 */ /* 0x040fe200078e0203 */
[----:B------:R-:W-:Y:S02]  /*0890*/  IADD3 R9, P1, PT, R6, R14, RZ ;  /* 0x0000000e06097210 */ /* 0x000fe40007f3e0ff */
[-C--:B------:R-:W-:Y:S02]  /*08a0*/  LEA.HI.X.SX32 R22, R2, R5.reuse, 0x1, P2 ;  /* 0x0000000502167211 */ /* 0x080fe400010f0eff */
[----:B------:R-:W-:Y:S02]  /*08b0*/  LEA.HI.X.SX32 R6, R6, R5, 0x1, P1 ;  /* 0x0000000506067211 */ /* 0x000fe400008f0eff */
[----:B0-----:R-:W-:-:S02]  /*08c0*/  LEA R16, P0, R17, UR12, 0x2 ;  /* 0x0000000c11107c11 */ /* 0x001fc4000f8010ff */
[----:B------:R-:W-:Y:S02]  /*08d0*/  LEA R24, P2, R19, UR14, 0x2 ;  /* 0x0000000e13187c11 */ /* 0x000fe4000f8410ff */
[----:B------:R-:W-:Y:S02]  /*08e0*/  LEA R18, P1, R9, UR14, 0x2 ;  /* 0x0000000e09127c11 */ /* 0x000fe4000f8210ff */
[----:B------:R-:W-:Y:S02]  /*08f0*/  LEA.HI.X R17, R17, UR13, R26, 0x2, P0 ;  /* 0x0000000d11117c11 */ /* 0x000fe400080f141a */
[----:B------:R-:W-:Y:S02]  /*0900*/  LEA.HI.X R25, R19, UR15, R22, 0x2, P2 ;  /* 0x0000000f13197c11 */ /* 0x000fe400090f1416 */
[C---:B------:R-:W-:Y:S01]  /*0910*/  IADD3 R2, P0, PT, R8.reuse, R14, RZ ;  /* 0x0000000e08027210 */ /* 0x040fe20007f1e0ff */
[----:B------:R-:W2:Y:S01]  /*0920*/  LDG.E R21, desc[UR10][R16.64] ;  /* 0x0000000a10157981 */ /* 0x000ea2000c1e1900 */
[----:B------:R-:W-:Y:S01]  /*0930*/  LEA.HI.X R19, R9, UR15, R6, 0x2, P1 ;  /* 0x0000000f09137c11 */ /* 0x000fe200088f1406 */
[C---:B------:R-:W-:Y:S01]  /*0940*/  IMAD.IADD R6, R8.reuse, 0x1, R3 ;  /* 0x0000000108067824 */ /* 0x040fe200078e0203 */
[----:B------:R-:W-:Y:S01]  /*0950*/  LEA.HI.X.SX32 R9, R8, R5, 0x1, P0 ;  /* 0x0000000508097211 */ /* 0x000fe200000f0eff */
[----:B------:R-:W2:Y:S01]  /*0960*/  LDG.E R25, desc[UR10][R24.64] ;  /* 0x0000000a18197981 */ /* 0x000ea2000c1e1900 */
[----:B------:R-:W-:-:S02]  /*0970*/  LEA R8, P0, R2, UR14, 0x2 ;  /* 0x0000000e02087c11 */ /* 0x000fc4000f8010ff */
[----:B------:R-:W-:Y:S01]  /*0980*/  IADD3 R23, P1, PT, R6, R14, RZ ;  /* 0x0000000e06177210 */ /* 0x000fe20007f3e0ff */
[----:B------:R-:W3:Y:S01]  /*0990*/  LDG.E R18, desc[UR10][R18.64] ;  /* 0x0000000a12127981 */ /* 0x000ee2000c1e1900 */
[----:B------:R-:W-:Y:S02]  /*09a0*/  LEA.HI.X R9, R2, UR15, R9, 0x2, P0 ;  /* 0x0000000f02097c11 */ /* 0x000fe400080f1409 */
[----:B------:R-:W-:Y:S01]  /*09b0*/  LEA R22, P0, R23, UR14, 0x2 ;  /* 0x0000000e17167c11 */ /* 0x000fe2000f8010ff */
[----:B------:R-:W3:Y:S01]  /*09c0*/  LDG.E R2, desc[UR10][R16.64+0x4] ;  /* 0x0000040a10027981 */ /* 0x000ee2000c1e1900 */
[----:B------:R-:W-:-:S03]  /*09d0*/  LEA.HI.X.SX32 R6, R6, R5, 0x1, P1 ;  /* 0x0000000506067211 */ /* 0x000fc600008f0eff */
[----:B------:R-:W4:Y:S01]  /*09e0*/  LDG.E R8, desc[UR10][R8.64] ;  /* 0x0000000a08087981 */ /* 0x000f22000c1e1900 */
[----:B------:R-:W-:-:S03]  /*09f0*/  LEA.HI.X R23, R23, UR15, R6, 0x2, P0 ;  /* 0x0000000f17177c11 */ /* 0x000fc600080f1406 */
[----:B------:R-:W4:Y:S04]  /*0a00*/  LDG.E R27, desc[UR10][R16.64+0x8] ;  /* 0x0000080a101b7981 */ /* 0x000f28000c1e1900 */
[----:B------:R-:W5:Y:S04]  /*0a10*/  LDG.E R29, desc[UR10][R16.64+0xc] ;  /* 0x00000c0a101d7981 */ /* 0x000f68000c1e1900 */
[----:B------:R-:W5:Y:S01]  /*0a20*/  LDG.E R22, desc[UR10][R22.64] ;  /* 0x0000000a16167981 */ /* 0x000f62000c1e1900 */
[----:B------:R-:W-:Y:S01]  /*0a30*/  UIADD3 UR4, UPT, UPT, UR4, 0x4, URZ ;  /* 0x0000000404047890 */ /* 0x000fe2000fffe0ff */
[----:B--2---:R-:W-:-:S04]  /*0a40*/  FFMA R21, R21, R25, R20 ;  /* 0x0000001915157223 */ /* 0x004fc80000000014 */
[----:B---3--:R-:W-:-:S04]  /*0a50*/  FFMA R2, R2, R18, R21 ;  /* 0x0000001202027223 */ /* 0x008fc80000000015 */
[----:B----4-:R-:W-:-:S04]  /*0a60*/  FFMA R2, R27, R8, R2 ;  /* 0x000000081b027223 */ /* 0x010fc80000000002 */
[----:B-----5:R-:W-:-:S07]  /*0a70*/  FFMA R20, R29, R22, R2 ;  /* 0x000000161d147223 */ /* 0x020fce0000000002 */
.L_x_3:
[----:B------:R-:W-:Y:S05]  /*0a80*/  BRA.U !UP1, `(.L_x_0) ;  /* 0x0000000109a07547 */ /* 0x000fea000b800000 */
[----:B------:R-:W-:Y:S02]  /*0a90*/  UISETP.NE.AND UP0, UPT, UR8, 0x1, UPT ;  /* 0x000000010800788c */ /* 0x000fe4000bf05270 */
[----:B------:R-:W-:-:S04]  /*0aa0*/  ULOP3.LUT UR6, UR6, 0x1, URZ, 0xc0, !UPT ;  /* 0x0000000106067892 */ /* 0x000fc8000f8ec0ff */
[----:B------:R-:W-:-:S03]  /*0ab0*/  UISETP.NE.U32.AND UP1, UPT, UR6, 0x1, UPT ;  /* 0x000000010600788c */ /* 0x000fc6000bf25070 */
[----:B------:R-:W-:Y:S08]  /*0ac0*/  BRA.U !UP0, `(.L_x_4) ;  /* 0x0000000108587547 */ /* 0x000ff0000b800000 */
[----:B------:R-:W0:Y:S01]  /*0ad0*/  LDCU.128 UR12, c[0x0][0x380] ;  /* 0x00007000ff0c77ac */ /* 0x000e220008000c00 */
[----:B------:R-:W-:Y:S01]  /*0ae0*/  IMAD R6, R3, UR4, R10 ;  /* 0x0000000403067c24 */ /* 0x000fe2000f8e020a */
[----:B------:R-:W-:-:S03]  /*0af0*/  IADD3 R2, P1, PT, R4, UR4, RZ ;  /* 0x0000000404027c10 */ /* 0x000fc6000ff3e0ff */
[C---:B------:R-:W-:Y:S01]  /*0b00*/  IMAD.IADD R19, R6.reuse, 0x1, R3 ;  /* 0x0000000106137824 */ /* 0x040fe200078e0203 */
[----:B------:R-:W-:Y:S01]  /*0b10*/  IADD3 R17, P2, PT, R6, R14, RZ ;  /* 0x0000000e06117210 */ /* 0x000fe20007f5e0ff */
[----:B------:R-:W-:-:S03]  /*0b20*/  IMAD.X R9, RZ, RZ, R7, P1 ;  /* 0x000000ffff097224 */ /* 0x000fc600008e0607 */
[----:B------:R-:W-:Y:S02]  /*0b30*/  LEA.HI.X.SX32 R6, R6, R5, 0x1, P2 ;  /* 0x0000000506067211 */ /* 0x000fe400010f0eff */
[----:B------:R-:W-:Y:S02]  /*0b40*/  IADD3 R21, P1, PT, R19, R14, RZ ;  /* 0x0000000e13157210 */ /* 0x000fe40007f3e0ff */
[C---:B0-----:R-:W-:Y:S02]  /*0b50*/  LEA R8, P0, R2.reuse, UR12, 0x2 ;  /* 0x0000000c02087c11 */ /* 0x041fe4000f8010ff */
[C---:B------:R-:W-:Y:S02]  /*0b60*/  LEA R16, P2, R17.reuse, UR14, 0x2 ;  /* 0x0000000e11107c11 */ /* 0x040fe4000f8410ff */
[----:B------:R-:W-:Y:S02]  /*0b70*/  LEA.HI.X R9, R2, UR13, R9, 0x2, P0 ;  /* 0x0000000d02097c11 */ /* 0x000fe400080f1409 */
[----:B------:R-:W-:-:S02]  /*0b80*/  LEA.HI.X R17, R17, UR15, R6, 0x2, P2 ;  /* 0x0000000f11117c11 */ /* 0x000fc400090f1406 */
[----:B------:R-:W-:Y:S01]  /*0b90*/  LEA R18, P0, R21, UR14, 0x2 ;  /* 0x0000000e15127c11 */ /* 0x000fe2000f8010ff */
[----:B------:R-:W2:Y:S01]  /*0ba0*/  LDG.E R23, desc[UR10][R8.64+0x4] ;  /* 0x0000040a08177981 */ /* 0x000ea2000c1e1900 */
[----:B------:R-:W-:-:S03]  /*0bb0*/  LEA.HI.X.SX32 R2, R19, R5, 0x1, P1 ;  /* 0x0000000513027211 */ /* 0x000fc600008f0eff */
[----:B------:R-:W3:Y:S01]  /*0bc0*/  LDG.E R16, desc[UR10][R16.64] ;  /* 0x0000000a10107981 */ /* 0x000ee2000c1e1900 */
[----:B------:R-:W-:-:S03]  /*0bd0*/  LEA.HI.X R19, R21, UR15, R2, 0x2, P0 ;  /* 0x0000000f15137c11 */ /* 0x000fc600080f1402 */
[----:B------:R-:W3:Y:S04]  /*0be0*/  LDG.E R21, desc[UR10][R8.64] ;  /* 0x0000000a08157981 */ /* 0x000ee8000c1e1900 */
[----:B------:R-:W2:Y:S01]  /*0bf0*/  LDG.E R18, desc[UR10][R18.64] ;  /* 0x0000000a12127981 */ /* 0x000ea2000c1e1900 */
[----:B------:R-:W-:Y:S01]  /*0c00*/  UIADD3 UR4, UPT, UPT, UR4, 0x2, URZ ;  /* 0x0000000204047890 */ /* 0x000fe2000fffe0ff */
[----:B---3--:R-:W-:-:S04]  /*0c10*/  FFMA R20, R21, R16, R20 ;  /* 0x0000001015147223 */ /* 0x008fc80000000014 */
[----:B--2---:R-:W-:-:S07]  /*0c20*/  FFMA R20, R23, R18, R20 ;  /* 0x0000001217147223 */ /* 0x004fce0000000014 */
.L_x_4:
[----:B------:R-:W-:Y:S05]  /*0c30*/  BRA.U UP1, `(.L_x_0) ;  /* 0x0000000101347547 */ /* 0x000fea000b800000 */
[----:B------:R-:W0:Y:S01]  /*0c40*/  LDCU.128 UR12, c[0x0][0x380] ;  /* 0x00007000ff0c77ac */ /* 0x000e220008000c00 */
[----:B------:R-:W-:Y:S01]  /*0c50*/  IMAD R2, R3, UR4, R10 ;  /* 0x0000000403027c24 */ /* 0x000fe2000f8e020a */
[----:B------:R-:W-:-:S04]  /*0c60*/  IADD3 R8, P1, PT, R4, UR4, RZ ;  /* 0x0000000404087c10 */ /* 0x000fc8000ff3e0ff */
[----:B------:R-:W-:Y:S01]  /*0c70*/  IADD3 R14, P2, PT, R2, R14, RZ ;  /* 0x0000000e020e7210 */ /* 0x000fe20007f5e0ff */
[----:B------:R-:W-:-:S03]  /*0c80*/  IMAD.X R9, RZ, RZ, R7, P1 ;  /* 0x000000ffff097224 */ /* 0x000fc600008e0607 */
[----:B------:R-:W-:Y:S02]  /*0c90*/  LEA.HI.X.SX32 R7, R2, R5, 0x1, P2 ;  /* 0x0000000502077211 */ /* 0x000fe400010f0eff */
[----:B0-----:R-:W-:Y:S02]  /*0ca0*/  LEA R4, P0, R8, UR12, 0x2 ;  /* 0x0000000c08047c11 */ /* 0x001fe4000f8010ff */
[----:B------:R-:W-:Y:S02]  /*0cb0*/  LEA R6, P1, R14, UR14, 0x2 ;  /* 0x0000000e0e067c11 */ /* 0x000fe4000f8210ff */
[----:B------:R-:W-:Y:S02]  /*0cc0*/  LEA.HI.X R5, R8, UR13, R9, 0x2, P0 ;  /* 0x0000000d08057c11 */ /* 0x000fe400080f1409 */
[----:B------:R-:W-:-:S04]  /*0cd0*/  LEA.HI.X R7, R14, UR15, R7, 0x2, P1 ;  /* 0x0000000f0e077c11 */ /* 0x000fc800088f1407 */
[----:B------:R-:W2:Y:S04]  /*0ce0*/  LDG.E R5, desc[UR10][R4.64] ;  /* 0x0000000a04057981 */ /* 0x000ea8000c1e1900 */
[----:B------:R-:W2:Y:S02]  /*0cf0*/  LDG.E R6, desc[UR10][R6.64] ;  /* 0x0000000a06067981 */ /* 0x000ea4000c1e1900 */
[----:B--2---:R-:W-:-:S07]  /*0d00*/  FFMA R20, R5, R6, R20 ;  /* 0x0000000605147223 */ /* 0x004fce0000000014 */
.L_x_0:
[----:B------:R-:W0:Y:S01]  /*0d10*/  LDC R5, c[0x0][0x398] ;  /* 0x0000e600ff057b82 */ /* 0x000e220000000800 */
[----:B------:R-:W-:Y:S01]  /*0d20*/  IMAD.MOV.U32 R13, RZ, RZ, RZ ;  /* 0x000000ffff0d7224 */ /* 0x000fe200078e00ff */
[----:B------:R-:W1:Y:S01]  /*0d30*/  LDCU.64 UR6, c[0x0][0x390] ;  /* 0x00007200ff0677ac */ /* 0x000e620008000a00 */
[----:B------:R-:W-:Y:S01]  /*0d40*/  SHF.R.S32.HI R11, RZ, 0x1f, R10 ;  /* 0x0000001fff0b7819 */ /* 0x000fe2000001140a */
[----:B------:R-:W-:Y:S01]  /*0d50*/  UMOV UR4, URZ ;  /* 0x000000ff00047c82 */ /* 0x000fe20008000000 */
[----:B0-----:R-:W-:-:S04]  /*0d60*/  IMAD.WIDE.U32 R12, R5, UR9, R12 ;  /* 0x00000009050c7c25 */ /* 0x001fc8000f8e000c */
[----:B------:R-:W-:Y:S02]  /*0d70*/  VIADD R2, R13, UR4 ;  /* 0x000000040d027c36 */ /* 0x000fe40008000000 */
[----:B------:R-:W-:-:S04]  /*0d80*/  IMAD.WIDE.U32 R10, R12, R3, R10 ;  /* 0x000000030c0a7225 */ /* 0x000fc800078e000a */
[----:B------:R-:W-:Y:S01]  /*0d90*/  IMAD R5, R2, R3, RZ ;  /* 0x0000000302057224 */ /* 0x000fe200078e02ff */
[----:B-1----:R-:W-:-:S03]  /*0da0*/  LEA R2, P0, R10, UR6, 0x2 ;  /* 0x000000060a027c11 */ /* 0x002fc6000f8010ff */
[----:B------:R-:W-:-:S04]  /*0db0*/  IMAD R3, R0, R12, R5 ;  /* 0x0000000c00037224 */ /* 0x000fc800078e0205 */
[----:B------:R-:W-:-:S05]  /*0dc0*/  IMAD.IADD R3, R11, 0x1, R3 ;  /* 0x000000010b037824 */ /* 0x000fca00078e0203 */
[----:B------:R-:W-:-:S05]  /*0dd0*/  LEA.HI.X R3, R10, UR7, R3, 0x2, P0 ;  /* 0x000000070a037c11 */ /* 0x000fca00080f1403 */
[----:B------:R-:W-:Y:S01]  /*0de0*/  STG.E desc[UR10][R2.64], R20 ;  /* 0x0000001402007986 */ /* 0x000fe2000c10190a */
[----:B------:R-:W-:Y:S05]  /*0df0*/  EXIT ;  /* 0x000000000000794d */ /* 0x000fea0003800000 */
.L_x_5:
[----:B------:R-:W-:-:S00]  /*0e00*/  BRA `(.L_x_5) ;  /* 0xfffffffc00fc7947 */ /* 0x000fc0000383ffff */
[----:B------:R-:W-:-:S00]  /*0e10*/  NOP ;  /* 0x0000000000007918 */ /* 0x000fc00000000000 */
        /* <DEDUP_REMOVED lines=14> */
.L_x_7:


//--------------------- .text._Z10init_arrayPfmf  --------------------------
	.section	.text._Z10init_arrayPfmf,"ax",@progbits
	.align	128
        .global         _Z10init_arrayPfmf
        .type           _Z10init_arrayPfmf,@function
        .size           _Z10init_arrayPfmf,(.L_x_8 - _Z10init_arrayPfmf)
        .other          _Z10init_arrayPfmf,@"STO_CUDA_ENTRY STV_DEFAULT"
_Z10init_arrayPfmf:
.text._Z10init_arrayPfmf:
[----:B------:R-:W-:Y:S01]  /*0000*/  LDC R1, c[0x0][0x37c] ;  /* 0x0000df00ff017b82 */ /* 0x000fe20000000800 */
[----:B------:R-:W0:Y:S07]  /*0010*/  S2R R2, SR_TID.X ;  /* 0x0000000000027919 */ /* 0x000e2e0000002100 */
[----:B------:R-:W0:Y:S01]  /*0020*/  S2UR UR4, SR_CTAID.X ;  /* 0x00000000000479c3 */ /* 0x000e220000002500 */
[----:B------:R-:W1:Y:S01]  /*0030*/  LDCU.64 UR6, c[0x0][0x388] ;  /* 0x00007100ff0677ac */ /* 0x000e620008000a00 */
[----:B------:R-:W-:-:S06]  /*0040*/  HFMA2 R3, -RZ, RZ, 0, 0 ;  /* 0x00000000ff037431 */ /* 0x000fcc00000001ff */
[----:B------:R-:W0:Y:S02]  /*0050*/  LDC R5, c[0x0][0x360] ;  /* 0x0000d800ff057b82 */ /* 0x000e240000000800 */
[----:B0-----:R-:W-:-:S03]  /*0060*/  IMAD.WIDE.U32 R2, R5, UR4, R2 ;  /* 0x0000000405027c25 */ /* 0x001fc6000f8e0002 */
[----:B-1----:R-:W-:-:S04]  /*0070*/  ISETP.GE.U32.AND P0, PT, R2, UR6, PT ;  /* 0x0000000602007c0c */ /* 0x002fc8000bf06070 */
[----:B------:R-:W-:-:S13]  /*0080*/  ISETP.GE.U32.AND.EX P0, PT, R3, UR7, PT, P0 ;  /* 0x0000000703007c0c */ /* 0x000fda000bf06100 */
[----:B------:R-:W-:Y:S05]  /*0090*/  @P0 EXIT ;  /* 0x000000000000094d */ /* 0x000fea0003800000 */
[----:B------:R-:W-:Y:S01]  /*00a0*/  IMAD.WIDE.U32 R4, R3, -0xff00ff, RZ ;  /* 0xff00ff0103047825 */ /* 0x000fe200078e00ff */
[----:B------:R-:W0:Y:S01]  /*00b0*/  LDCU.64 UR6, c[0x0][0x380] ;  /* 0x00007000ff0677ac */ /* 0x000e220008000a00 */
[----:B------:R-:W1:Y:S02]  /*00c0*/  LDCU.64 UR4, c[0x0][0x358] ;  /* 0x00006b00ff0477ac */ /* 0x000e640008000a00 */
[----:B------:R-:W-:-:S04]  /*00d0*/  IMAD.WIDE.U32 R6, P0, R2, -0xff0100, R4 ;  /* 0xff00ff0002067825 */ /* 0x000fc80007800004 */
[----:B------:R-:W-:Y:S01]  /*00e0*/  IMAD.WIDE.U32 R4, R2, -0xff00ff, RZ ;  /* 0xff00ff0102047825 */ /* 0x000fe200078e00ff */
[----:B------:R-:W-:Y:S02]  /*00f0*/  IADD3.X R9, PT, PT, RZ, RZ, RZ, P0, !PT ;  /* 0x000000ffff097210 */ /* 0x000fe400007fe4ff */
[----:B------:R-:W-:Y:S02]  /*0100*/  MOV R8, R7 ;  /* 0x0000000700087202 */ /* 0x000fe40000000f00 */
[----:B------:R-:W-:-:S05]  /*0110*/  IADD3 RZ, P0, PT, R5, R6, RZ ;  /* 0x0000000605ff7210 */ /* 0x000fca0007f1e0ff */
[----:B------:R-:W-:Y:S01]  /*0120*/  IMAD.WIDE.U32.X R4, R3, -0xff0100, R8, P0 ;  /* 0xff00ff0003047825 */ /* 0x000fe200000e0408 */
[----:B0-----:R-:W-:Y:S01]  /*0130*/  LEA R6, P0, R2, UR6, 0x2 ;  /* 0x0000000602067c11 */ /* 0x001fe2000f8010ff */
[----:B------:R-:W0:Y:S03]  /*0140*/  LDC R9, c[0x0][0x390] ;  /* 0x0000e400ff097b82 */ /* 0x000e260000000800 */
[--C-:B------:R-:W-:Y:S02]  /*0150*/  SHF.R.U32.HI R0, RZ, 0x8, R5.reuse ;  /* 0x00000008ff007819 */ /* 0x100fe40000011605 */
[----:B------:R-:W-:-:S03]  /*0160*/  SHF.R.U64 R7, R4, 0x8, R5 ;  /* 0x0000000804077819 */ /* 0x000fc60000001205 */
[----:B------:R-:W-:Y:S02]  /*0170*/  IMAD R0, R0, -0x101, RZ ;  /* 0xfffffeff00007824 */ /* 0x000fe400078e02ff */
[----:B------:R-:W-:-:S05]  /*0180*/  IMAD.WIDE.U32 R4, R7, -0x101, R2 ;  /* 0xfffffeff07047825 */ /* 0x000fca00078e0002 */
[----:B------:R-:W-:Y:S02]  /*0190*/  IADD3 R5, PT, PT, R5, -R7, R0 ;  /* 0x8000000705057210 */ /* 0x000fe40007ffe000 */
[----:B------:R-:W-:Y:S02]  /*01a0*/  LEA.HI.X R7, R2, UR7, R3, 0x2, P0 ;  /* 0x0000000702077c11 */ /* 0x000fe400080f1403 */
[----:B------:R-:W0:Y:S02]  /*01b0*/  I2F.U64 R4, R4 ;  /* 0x0000000400047312 */ /* 0x000e240000301000 */
[----:B0-----:R-:W-:-:S05]  /*01c0*/  FFMA R3, R4, 9.9999997473787516356e-05, R9 ;  /* 0x38d1b71704037823 */ /* 0x001fca0000000009 */
[----:B-1----:R-:W-:Y:S01]  /*01d0*/  STG.E desc[UR4][R6.64], R3 ;  /* 0x0000000306007986 */ /* 0x002fe2000c101904 */
[----:B------:R-:W-:Y:S05]  /*01e0*/  EXIT ;  /* 0x000000000000794d */ /* 0x000fea0003800000 */
.L_x_6:
        /* <DEDUP_REMOVED lines=9> */
.L_x_8:


//--------------------- .nv.shared.reserved.0     --------------------------
	.section	.nv.shared.reserved.0,"aw",@nobits
	.weak		__nv_reservedSMEM_offset_0_alias
	.size		__nv_reservedSMEM_offset_0_alias, 0, 64
	.other		__nv_reservedSMEM_offset_0_alias,@"STO_CUDA_RESERVED_SHARED STV_DEFAULT"
__nv_reservedSMEM_offset_0_alias:
	.zero		0
	.zero		64


//--------------------- .nv.constant0._Z32tn_irregular_batched_good_kernelPKfS0_Pfiii --------------------------
	.section	.nv.constant0._Z32tn_irregular_batched_good_kernelPKfS0_Pfiii,"a",@progbits
	.sectionflags	@""
	.align	4
.nv.constant0._Z32tn_irregular_batched_good_kernelPKfS0_Pfiii:
	.zero		932


//--------------------- .nv.constant0._Z10init_arrayPfmf --------------------------
	.section	.nv.constant0._Z10init_arrayPfmf,"a",@progbits
	.sectionflags	@""
	.align	4
.nv.constant0._Z10init_arrayPfmf:
	.zero		916


//--------------------- SYMBOLS --------------------------

	.type		.nv.reservedSmem.offset0,@object
	.size		.nv.reservedSmem.offset0,0x4
